//
// Generated by NVIDIA NVVM Compiler
//
// Compiler Build ID: CL-36424714
// Cuda compilation tools, release 13.0, V13.0.88
// Based on NVVM 20.0.0
//

.version 9.0
.target sm_100
.address_size 64

	// .globl	_Z16transpose_serialPiS_
// _ZZ27transpose_per_element_tiledPiS_E4tile has been demoted

.visible .entry _Z16transpose_serialPiS_(
	.param .u64 .ptr .align 1 _Z16transpose_serialPiS__param_0,
	.param .u64 .ptr .align 1 _Z16transpose_serialPiS__param_1
)
{
	.reg .pred 	%p<3>;
	.reg .b32 	%r<25>;
	.reg .b64 	%rd<17>;

	ld.param.u64 	%rd9, [_Z16transpose_serialPiS__param_0];
	ld.param.u64 	%rd10, [_Z16transpose_serialPiS__param_1];
	cvta.to.global.u64 	%rd11, %rd10;
	cvta.to.global.u64 	%rd12, %rd9;
	add.s64 	%rd1, %rd12, 32768;
	add.s64 	%rd2, %rd11, 32;
	mov.b32 	%r23, 0;
$L__BB0_1:
	mul.wide.u32 	%rd13, %r23, 4;
	add.s64 	%rd16, %rd1, %rd13;
	mul.wide.u32 	%rd14, %r23, 4096;
	add.s64 	%rd15, %rd2, %rd14;
	mov.b32 	%r24, 0;
$L__BB0_2:
	ld.global.u32 	%r7, [%rd16+-32768];
	st.global.u32 	[%rd15+-32], %r7;
	ld.global.u32 	%r8, [%rd16+-28672];
	st.global.u32 	[%rd15+-28], %r8;
	ld.global.u32 	%r9, [%rd16+-24576];
	st.global.u32 	[%rd15+-24], %r9;
	ld.global.u32 	%r10, [%rd16+-20480];
	st.global.u32 	[%rd15+-20], %r10;
	ld.global.u32 	%r11, [%rd16+-16384];
	st.global.u32 	[%rd15+-16], %r11;
	ld.global.u32 	%r12, [%rd16+-12288];
	st.global.u32 	[%rd15+-12], %r12;
	ld.global.u32 	%r13, [%rd16+-8192];
	st.global.u32 	[%rd15+-8], %r13;
	ld.global.u32 	%r14, [%rd16+-4096];
	st.global.u32 	[%rd15+-4], %r14;
	ld.global.u32 	%r15, [%rd16];
	st.global.u32 	[%rd15], %r15;
	ld.global.u32 	%r16, [%rd16+4096];
	st.global.u32 	[%rd15+4], %r16;
	ld.global.u32 	%r17, [%rd16+8192];
	st.global.u32 	[%rd15+8], %r17;
	ld.global.u32 	%r18, [%rd16+12288];
	st.global.u32 	[%rd15+12], %r18;
	ld.global.u32 	%r19, [%rd16+16384];
	st.global.u32 	[%rd15+16], %r19;
	ld.global.u32 	%r20, [%rd16+20480];
	st.global.u32 	[%rd15+20], %r20;
	ld.global.u32 	%r21, [%rd16+24576];
	st.global.u32 	[%rd15+24], %r21;
	ld.global.u32 	%r22, [%rd16+28672];
	st.global.u32 	[%rd15+28], %r22;
	add.s32 	%r24, %r24, 16;
	add.s64 	%rd16, %rd16, 65536;
	add.s64 	%rd15, %rd15, 64;
	setp.ne.s32 	%p1, %r24, 1024;
	@%p1 bra 	$L__BB0_2;
	add.s32 	%r23, %r23, 1;
	setp.ne.s32 	%p2, %r23, 1024;
	@%p2 bra 	$L__BB0_1;
	ret;

}
	// .globl	_Z17transpose_per_rowPiS_
.visible .entry _Z17transpose_per_rowPiS_(
	.param .u64 .ptr .align 1 _Z17transpose_per_rowPiS__param_0,
	.param .u64 .ptr .align 1 _Z17transpose_per_rowPiS__param_1
)
{
	.reg .pred 	%p<2>;
	.reg .b32 	%r<22>;
	.reg .b64 	%rd<17>;

	ld.param.u64 	%rd7, [_Z17transpose_per_rowPiS__param_0];
	ld.param.u64 	%rd8, [_Z17transpose_per_rowPiS__param_1];
	cvta.to.global.u64 	%rd9, %rd8;
	cvta.to.global.u64 	%rd10, %rd7;
	mov.u32 	%r4, %tid.x;
	mul.wide.u32 	%rd11, %r4, 4;
	add.s64 	%rd12, %rd11, %rd10;
	add.s64 	%rd16, %rd12, 32768;
	mul.wide.u32 	%rd13, %r4, 4096;
	add.s64 	%rd14, %rd13, %rd9;
	add.s64 	%rd15, %rd14, 32;
	mov.b32 	%r21, 0;
$L__BB1_1:
	ld.global.u32 	%r5, [%rd16+-32768];
	st.global.u32 	[%rd15+-32], %r5;
	ld.global.u32 	%r6, [%rd16+-28672];
	st.global.u32 	[%rd15+-28], %r6;
	ld.global.u32 	%r7, [%rd16+-24576];
	st.global.u32 	[%rd15+-24], %r7;
	ld.global.u32 	%r8, [%rd16+-20480];
	st.global.u32 	[%rd15+-20], %r8;
	ld.global.u32 	%r9, [%rd16+-16384];
	st.global.u32 	[%rd15+-16], %r9;
	ld.global.u32 	%r10, [%rd16+-12288];
	st.global.u32 	[%rd15+-12], %r10;
	ld.global.u32 	%r11, [%rd16+-8192];
	st.global.u32 	[%rd15+-8], %r11;
	ld.global.u32 	%r12, [%rd16+-4096];
	st.global.u32 	[%rd15+-4], %r12;
	ld.global.u32 	%r13, [%rd16];
	st.global.u32 	[%rd15], %r13;
	ld.global.u32 	%r14, [%rd16+4096];
	st.global.u32 	[%rd15+4], %r14;
	ld.global.u32 	%r15, [%rd16+8192];
	st.global.u32 	[%rd15+8], %r15;
	ld.global.u32 	%r16, [%rd16+12288];
	st.global.u32 	[%rd15+12], %r16;
	ld.global.u32 	%r17, [%rd16+16384];
	st.global.u32 	[%rd15+16], %r17;
	ld.global.u32 	%r18, [%rd16+20480];
	st.global.u32 	[%rd15+20], %r18;
	ld.global.u32 	%r19, [%rd16+24576];
	st.global.u32 	[%rd15+24], %r19;
	ld.global.u32 	%r20, [%rd16+28672];
	st.global.u32 	[%rd15+28], %r20;
	add.s32 	%r21, %r21, 16;
	add.s64 	%rd16, %rd16, 65536;
	add.s64 	%rd15, %rd15, 64;
	setp.ne.s32 	%p1, %r21, 1024;
	@%p1 bra 	$L__BB1_1;
	ret;

}
	// .globl	_Z21transpose_per_elementPiS_
.visible .entry _Z21transpose_per_elementPiS_(
	.param .u64 .ptr .align 1 _Z21transpose_per_elementPiS__param_0,
	.param .u64 .ptr .align 1 _Z21transpose_per_elementPiS__param_1
)
{
	.reg .b32 	%r<14>;
	.reg .b64 	%rd<9>;

	ld.param.u64 	%rd1, [_Z21transpose_per_elementPiS__param_0];
	ld.param.u64 	%rd2, [_Z21transpose_per_elementPiS__param_1];
	cvta.to.global.u64 	%rd3, %rd2;
	cvta.to.global.u64 	%rd4, %rd1;
	mov.u32 	%r1, %ctaid.x;
	shl.b32 	%r2, %r1, 5;
	mov.u32 	%r3, %tid.x;
	add.s32 	%r4, %r2, %r3;
	mov.u32 	%r5, %ctaid.y;
	shl.b32 	%r6, %r5, 5;
	mov.u32 	%r7, %tid.y;
	add.s32 	%r8, %r6, %r7;
	shl.b32 	%r9, %r8, 10;
	add.s32 	%r10, %r9, %r4;
	mul.wide.s32 	%rd5, %r10, 4;
	add.s64 	%rd6, %rd4, %rd5;
	ld.global.u32 	%r11, [%rd6];
	shl.b32 	%r12, %r4, 10;
	add.s32 	%r13, %r12, %r8;
	mul.wide.s32 	%rd7, %r13, 4;
	add.s64 	%rd8, %rd3, %rd7;
	st.global.u32 	[%rd8], %r11;
	ret;

}
	// .globl	_Z27transpose_per_element_tiledPiS_
.visible .entry _Z27transpose_per_element_tiledPiS_(
	.param .u64 .ptr .align 1 _Z27transpose_per_element_tiledPiS__param_0,
	.param .u64 .ptr .align 1 _Z27transpose_per_element_tiledPiS__param_1
)
{
	.reg .b32 	%r<27>;
	.reg .b64 	%rd<9>;
	// demoted variable
	.shared .align 4 .b8 _ZZ27transpose_per_element_tiledPiS_E4tile[4096];
	ld.param.u64 	%rd1, [_Z27transpose_per_element_tiledPiS__param_0];
	ld.param.u64 	%rd2, [_Z27transpose_per_element_tiledPiS__param_1];
	cvta.to.global.u64 	%rd3, %rd2;
	cvta.to.global.u64 	%rd4, %rd1;
	mov.u32 	%r1, %ctaid.x;
	shl.b32 	%r2, %r1, 5;
	mov.u32 	%r3, %ctaid.y;
	shl.b32 	%r4, %r3, 5;
	mov.u32 	%r5, %tid.x;
	mov.u32 	%r6, %tid.y;
	shl.b32 	%r7, %r3, 15;
	shl.b32 	%r8, %r6, 10;
	add.s32 	%r9, %r2, %r5;
	add.s32 	%r10, %r9, %r8;
	add.s32 	%r11, %r10, %r7;
	mul.wide.s32 	%rd5, %r11, 4;
	add.s64 	%rd6, %rd4, %rd5;
	ld.global.u32 	%r12, [%rd6];
	shl.b32 	%r13, %r6, 7;
	mov.u32 	%r14, _ZZ27transpose_per_element_tiledPiS_E4tile;
	add.s32 	%r15, %r14, %r13;
	shl.b32 	%r16, %r5, 2;
	add.s32 	%r17, %r15, %r16;
	st.shared.u32 	[%r17], %r12;
	bar.sync 	0;
	shl.b32 	%r18, %r5, 7;
	add.s32 	%r19, %r14, %r18;
	shl.b32 	%r20, %r6, 2;
	add.s32 	%r21, %r19, %r20;
	ld.shared.u32 	%r22, [%r21];
	shl.b32 	%r23, %r1, 15;
	add.s32 	%r24, %r4, %r5;
	add.s32 	%r25, %r24, %r8;
	add.s32 	%r26, %r25, %r23;
	mul.wide.s32 	%rd7, %r26, 4;
	add.s64 	%rd8, %rd3, %rd7;
	st.global.u32 	[%rd8], %r22;
	ret;

}


// ===== COMPILED SASS (sm_100) =====

	.target	sm_100

	.elftype	@"ET_EXEC"


//--------------------- .note.nv.tkinfo           --------------------------
	.section	.note.nv.tkinfo,"",@"SHT_NOTE"
	.sectionflags	@"SHF_NOTE_NV_TKINFO"
	.tkinfo
        /*0018*/ 	.word	0x00000002
        /*0030*/ 	.string	""
        /*0030*/ 	.string	"ptxas"
        /*0030*/ 	.string	"Cuda compilation tools, release 13.0, V13.0.88"
        /*0030*/ 	.string	"Build cuda_13.0.r13.0/compiler.36424714_0"
        /*0030*/ 	.string	"-arch sm_100 -m 64 "



//--------------------- .note.nv.cuinfo           --------------------------
	.section	.note.nv.cuinfo,"",@"SHT_NOTE"
	.sectionflags	@"SHF_NOTE_NV_CUINFO"
        /*0018*/ 	.short	0x0002
        /*001a*/ 	.short	0x0064
        /*001c*/ 	.short	0x0082
	.zero		2


//--------------------- .nv.info                  --------------------------
	.section	.nv.info,"",@"SHT_CUDA_INFO"
	.align	4


	//----- nvinfo : EIATTR_REGCOUNT
	.align		4
        /*0000*/ 	.byte	0x04, 0x2f
        /*0002*/ 	.short	(.L_1 - .L_0)
	.align		4
.L_0:
        /*0004*/ 	.word	index@(_Z16transpose_serialPiS_)
        /*0008*/ 	.word	0x00000014


	//----- nvinfo : EIATTR_FRAME_SIZE
	.align		4
.L_1:
        /*000c*/ 	.byte	0x04, 0x11
        /*000e*/ 	.short	(.L_3 - .L_2)
	.align		4
.L_2:
        /*0010*/ 	.word	index@(_Z16transpose_serialPiS_)
        /*0014*/ 	.word	0x00000000


	//----- nvinfo : EIATTR_REGCOUNT
	.align		4
.L_3:
        /*0018*/ 	.byte	0x04, 0x2f
        /*001a*/ 	.short	(.L_5 - .L_4)
	.align		4
.L_4:
        /*001c*/ 	.word	index@(_Z17transpose_per_rowPiS_)
        /*0020*/ 	.word	0x00000014


	//----- nvinfo : EIATTR_FRAME_SIZE
	.align		4
.L_5:
        /*0024*/ 	.byte	0x04, 0x11
        /*0026*/ 	.short	(.L_7 - .L_6)
	.align		4
.L_6:
        /*0028*/ 	.word	index@(_Z17transpose_per_rowPiS_)
        /*002c*/ 	.word	0x00000000


	//----- nvinfo : EIATTR_REGCOUNT
	.align		4
.L_7:
        /*0030*/ 	.byte	0x04, 0x2f
        /*0032*/ 	.short	(.L_9 - .L_8)
	.align		4
.L_8:
        /*0034*/ 	.word	index@(_Z21transpose_per_elementPiS_)
        /*0038*/ 	.word	0x0000000a


	//----- nvinfo : EIATTR_FRAME_SIZE
	.align		4
.L_9:
        /*003c*/ 	.byte	0x04, 0x11
        /*003e*/ 	.short	(.L_11 - .L_10)
	.align		4
.L_10:
        /*0040*/ 	.word	index@(_Z21transpose_per_elementPiS_)
        /*0044*/ 	.word	0x00000000


	//----- nvinfo : EIATTR_REGCOUNT
	.align		4
.L_11:
        /*0048*/ 	.byte	0x04, 0x2f
        /*004a*/ 	.short	(.L_13 - .L_12)
	.align		4
.L_12:
        /*004c*/ 	.word	index@(_Z27transpose_per_element_tiledPiS_)
        /*0050*/ 	.word	0x00000010


	//----- nvinfo : EIATTR_FRAME_SIZE
	.align		4
.L_13:
        /*0054*/ 	.byte	0x04, 0x11
        /*0056*/ 	.short	(.L_15 - .L_14)
	.align		4
.L_14:
        /*0058*/ 	.word	index@(_Z27transpose_per_element_tiledPiS_)
        /*005c*/ 	.word	0x00000000


	//----- nvinfo : EIATTR_MIN_STACK_SIZE
	.align		4
.L_15:
        /*0060*/ 	.byte	0x04, 0x12
        /*0062*/ 	.short	(.L_17 - .L_16)
	.align		4
.L_16:
        /*0064*/ 	.word	index@(_Z27transpose_per_element_tiledPiS_)
        /*0068*/ 	.word	0x00000000


	//----- nvinfo : EIATTR_MIN_STACK_SIZE
	.align		4
.L_17:
        /*006c*/ 	.byte	0x04, 0x12
        /*006e*/ 	.short	(.L_19 - .L_18)
	.align		4
.L_18:
        /*0070*/ 	.word	index@(_Z21transpose_per_elementPiS_)
        /*0074*/ 	.word	0x00000000


	//----- nvinfo : EIATTR_MIN_STACK_SIZE
	.align		4
.L_19:
        /*0078*/ 	.byte	0x04, 0x12
        /*007a*/ 	.short	(.L_21 - .L_20)
	.align		4
.L_20:
        /*007c*/ 	.word	index@(_Z17transpose_per_rowPiS_)
        /*0080*/ 	.word	0x00000000


	//----- nvinfo : EIATTR_MIN_STACK_SIZE
	.align		4
.L_21:
        /*0084*/ 	.byte	0x04, 0x12
        /*0086*/ 	.short	(.L_23 - .L_22)
	.align		4
.L_22:
        /*0088*/ 	.word	index@(_Z16transpose_serialPiS_)
        /*008c*/ 	.word	0x00000000
.L_23:


//--------------------- .nv.compat                --------------------------
	.section	.nv.compat,"",@"SHT_CUDA_COMPAT_INFO"
	.align	4
        /*0000*/ 	.byte	0x02, 0x09, 0x00, 0x00, 0x02, 0x02, 0x01, 0x00, 0x02, 0x05, 0x05, 0x00, 0x03, 0x07, 0x01, 0x01
        /*0010*/ 	.byte	0x02, 0x03, 0x00, 0x00, 0x02, 0x06, 0x01, 0x00, 0x04, 0x0b, 0x08, 0x00, 0x09, 0x00, 0x00, 0x00
        /*0020*/ 	.byte	0x00, 0x00, 0x00, 0x00


//--------------------- .nv.info._Z27transpose_per_element_tiledPiS_ --------------------------
	.section	.nv.info._Z27transpose_per_element_tiledPiS_,"",@"SHT_CUDA_INFO"
	.sectionflags	@""
	.align	4


	//----- nvinfo : EIATTR_CUDA_API_VERSION
	.align		4
        /*0000*/ 	.byte	0x04, 0x37
        /*0002*/ 	.short	(.L_25 - .L_24)
.L_24:
        /*0004*/ 	.word	0x00000082


	//----- nvinfo : EIATTR_KPARAM_INFO
	.align		4
.L_25:
        /*0008*/ 	.byte	0x04, 0x17
        /*000a*/ 	.short	(.L_27 - .L_26)
.L_26:
        /*000c*/ 	.word	0x00000000
        /*0010*/ 	.short	0x0001
        /*0012*/ 	.short	0x0008
        /*0014*/ 	.byte	0x00, 0xf5, 0x21, 0x00


	//----- nvinfo : EIATTR_KPARAM_INFO
	.align		4
.L_27:
        /*0018*/ 	.byte	0x04, 0x17
        /*001a*/ 	.short	(.L_29 - .L_28)
.L_28:
        /*001c*/ 	.word	0x00000000
        /*0020*/ 	.short	0x0000
        /*0022*/ 	.short	0x0000
        /*0024*/ 	.byte	0x00, 0xf5, 0x21, 0x00


	//----- nvinfo : EIATTR_SPARSE_MMA_MASK
	.align		4
.L_29:
        /*0028*/ 	.byte	0x03, 0x50
        /*002a*/ 	.short	0x0000


	//----- nvinfo : EIATTR_MAXREG_COUNT
	.align		4
        /*002c*/ 	.byte	0x03, 0x1b
        /*002e*/ 	.short	0x00ff


	//----- nvinfo : EIATTR_NUM_BARRIERS
	.align		4
        /*0030*/ 	.byte	0x02, 0x4c
        /*0032*/ 	.byte	0x01
	.zero		1


	//----- nvinfo : EIATTR_MERCURY_ISA_VERSION
	.align		4
        /*0034*/ 	.byte	0x03, 0x5f
        /*0036*/ 	.short	0x0101


	//----- nvinfo : EIATTR_VRC_CTA_INIT_COUNT
	.align		4
        /*0038*/ 	.byte	0x02, 0x4a
	.zero		1
	.zero		1


	//----- nvinfo : EIATTR_EXIT_INSTR_OFFSETS
	.align		4
        /*003c*/ 	.byte	0x04, 0x1c
        /*003e*/ 	.short	(.L_31 - .L_30)


	//   ....[0]....
.L_30:
        /*0040*/ 	.word	0x000001c0


	//----- nvinfo : EIATTR_CBANK_PARAM_SIZE
	.align		4
.L_31:
        /*0044*/ 	.byte	0x03, 0x19
        /*0046*/ 	.short	0x0010


	//----- nvinfo : EIATTR_PARAM_CBANK
	.align		4
        /*0048*/ 	.byte	0x04, 0x0a
        /*004a*/ 	.short	(.L_33 - .L_32)
	.align		4
.L_32:
        /*004c*/ 	.word	index@(.nv.constant0._Z27transpose_per_element_tiledPiS_)
        /*0050*/ 	.short	0x0380
        /*0052*/ 	.short	0x0010


	//----- nvinfo : EIATTR_SW_WAR
	.align		4
.L_33:
        /*0054*/ 	.byte	0x04, 0x36
        /*0056*/ 	.short	(.L_35 - .L_34)
.L_34:
        /*0058*/ 	.word	0x00000008
.L_35:


//--------------------- .nv.info._Z21transpose_per_elementPiS_ --------------------------
	.section	.nv.info._Z21transpose_per_elementPiS_,"",@"SHT_CUDA_INFO"
	.sectionflags	@""
	.align	4


	//----- nvinfo : EIATTR_CUDA_API_VERSION
	.align		4
        /*0000*/ 	.byte	0x04, 0x37
        /*0002*/ 	.short	(.L_37 - .L_36)
.L_36:
        /*0004*/ 	.word	0x00000082


	//----- nvinfo : EIATTR_KPARAM_INFO
	.align		4
.L_37:
        /*0008*/ 	.byte	0x04, 0x17
        /*000a*/ 	.short	(.L_39 - .L_38)
.L_38:
        /*000c*/ 	.word	0x00000000
        /*0010*/ 	.short	0x0001
        /*0012*/ 	.short	0x0008
        /*0014*/ 	.byte	0x00, 0xf5, 0x21, 0x00


	//----- nvinfo : EIATTR_KPARAM_INFO
	.align		4
.L_39:
        /*0018*/ 	.byte	0x04, 0x17
        /*001a*/ 	.short	(.L_41 - .L_40)
.L_40:
        /*001c*/ 	.word	0x00000000
        /*0020*/ 	.short	0x0000
        /*0022*/ 	.short	0x0000
        /*0024*/ 	.byte	0x00, 0xf5, 0x21, 0x00


	//----- nvinfo : EIATTR_SPARSE_MMA_MASK
	.align		4
.L_41:
        /*0028*/ 	.byte	0x03, 0x50
        /*002a*/ 	.short	0x0000


	//----- nvinfo : EIATTR_MAXREG_COUNT
	.align		4
        /*002c*/ 	.byte	0x03, 0x1b
        /*002e*/ 	.short	0x00ff


	//----- nvinfo : EIATTR_MERCURY_ISA_VERSION
	.align		4
        /*0030*/ 	.byte	0x03, 0x5f
        /*0032*/ 	.short	0x0101


	//----- nvinfo : EIATTR_VRC_CTA_INIT_COUNT
	.align		4
        /*0034*/ 	.byte	0x02, 0x4a
	.zero		1
	.zero		1


	//----- nvinfo : EIATTR_EXIT_INSTR_OFFSETS
	.align		4
        /*0038*/ 	.byte	0x04, 0x1c
        /*003a*/ 	.short	(.L_43 - .L_42)


	//   ....[0]....
.L_42:
        /*003c*/ 	.word	0x00000100


	//----- nvinfo : EIATTR_CBANK_PARAM_SIZE
	.align		4
.L_43:
        /*0040*/ 	.byte	0x03, 0x19
        /*0042*/ 	.short	0x0010


	//----- nvinfo : EIATTR_PARAM_CBANK
	.align		4
        /*0044*/ 	.byte	0x04, 0x0a
        /*0046*/ 	.short	(.L_45 - .L_44)
	.align		4
.L_44:
        /*0048*/ 	.word	index@(.nv.constant0._Z21transpose_per_elementPiS_)
        /*004c*/ 	.short	0x0380
        /*004e*/ 	.short	0x0010


	//----- nvinfo : EIATTR_SW_WAR
	.align		4
.L_45:
        /*0050*/ 	.byte	0x04, 0x36
        /*0052*/ 	.short	(.L_47 - .L_46)
.L_46:
        /*0054*/ 	.word	0x00000008
.L_47:


//--------------------- .nv.info._Z17transpose_per_rowPiS_ --------------------------
	.section	.nv.info._Z17transpose_per_rowPiS_,"",@"SHT_CUDA_INFO"
	.sectionflags	@""
	.align	4


	//----- nvinfo : EIATTR_CUDA_API_VERSION
	.align		4
        /*0000*/ 	.byte	0x04, 0x37
        /*0002*/ 	.short	(.L_49 - .L_48)
.L_48:
        /*0004*/ 	.word	0x00000082


	//----- nvinfo : EIATTR_KPARAM_INFO
	.align		4
.L_49:
        /*0008*/ 	.byte	0x04, 0x17
        /*000a*/ 	.short	(.L_51 - .L_50)
.L_50:
        /*000c*/ 	.word	0x00000000
        /*0010*/ 	.short	0x0001
        /*0012*/ 	.short	0x0008
        /*0014*/ 	.byte	0x00, 0xf5, 0x21, 0x00


	//----- nvinfo : EIATTR_KPARAM_INFO
	.align		4
.L_51:
        /*0018*/ 	.byte	0x04, 0x17
        /*001a*/ 	.short	(.L_53 - .L_52)
.L_52:
        /*001c*/ 	.word	0x00000000
        /*0020*/ 	.short	0x0000
        /*0022*/ 	.short	0x0000
        /*0024*/ 	.byte	0x00, 0xf5, 0x21, 0x00


	//----- nvinfo : EIATTR_SPARSE_MMA_MASK
	.align		4
.L_53:
        /*0028*/ 	.byte	0x03, 0x50
        /*002a*/ 	.short	0x0000


	//----- nvinfo : EIATTR_MAXREG_COUNT
	.align		4
        /*002c*/ 	.byte	0x03, 0x1b
        /*002e*/ 	.short	0x00ff


	//----- nvinfo : EIATTR_MERCURY_ISA_VERSION
	.align		4
        /*0030*/ 	.byte	0x03, 0x5f
        /*0032*/ 	.short	0x0101


	//----- nvinfo : EIATTR_VRC_CTA_INIT_COUNT
	.align		4
        /*0034*/ 	.byte	0x02, 0x4a
	.zero		1
	.zero		1


	//----- nvinfo : EIATTR_EXIT_INSTR_OFFSETS
	.align		4
        /*0038*/ 	.byte	0x04, 0x1c
        /*003a*/ 	.short	(.L_55 - .L_54)


	//   ....[0]....
.L_54:
        /*003c*/ 	.word	0x00000970


	//----- nvinfo : EIATTR_CBANK_PARAM_SIZE
	.align		4
.L_55:
        /*0040*/ 	.byte	0x03, 0x19
        /*0042*/ 	.short	0x0010


	//----- nvinfo : EIATTR_PARAM_CBANK
	.align		4
        /*0044*/ 	.byte	0x04, 0x0a
        /*0046*/ 	.short	(.L_57 - .L_56)
	.align		4
.L_56:
        /*0048*/ 	.word	index@(.nv.constant0._Z17transpose_per_rowPiS_)
        /*004c*/ 	.short	0x0380
        /*004e*/ 	.short	0x0010


	//----- nvinfo : EIATTR_SW_WAR
	.align		4
.L_57:
        /*0050*/ 	.byte	0x04, 0x36
        /*0052*/ 	.short	(.L_59 - .L_58)
.L_58:
        /*0054*/ 	.word	0x00000008
.L_59:


//--------------------- .nv.info._Z16transpose_serialPiS_ --------------------------
	.section	.nv.info._Z16transpose_serialPiS_,"",@"SHT_CUDA_INFO"
	.sectionflags	@""
	.align	4


	//----- nvinfo : EIATTR_CUDA_API_VERSION
	.align		4
        /*0000*/ 	.byte	0x04, 0x37
        /*0002*/ 	.short	(.L_61 - .L_60)
.L_60:
        /*0004*/ 	.word	0x00000082


	//----- nvinfo : EIATTR_KPARAM_INFO
	.align		4
.L_61:
        /*0008*/ 	.byte	0x04, 0x17
        /*000a*/ 	.short	(.L_63 - .L_62)
.L_62:
        /*000c*/ 	.word	0x00000000
        /*0010*/ 	.short	0x0001
        /*0012*/ 	.short	0x0008
        /*0014*/ 	.byte	0x00, 0xf5, 0x21, 0x00


	//----- nvinfo : EIATTR_KPARAM_INFO
	.align		4
.L_63:
        /*0018*/ 	.byte	0x04, 0x17
        /*001a*/ 	.short	(.L_65 - .L_64)
.L_64:
        /*001c*/ 	.word	0x00000000
        /*0020*/ 	.short	0x0000
        /*0022*/ 	.short	0x0000
        /*0024*/ 	.byte	0x00, 0xf5, 0x21, 0x00


	//----- nvinfo : EIATTR_SPARSE_MMA_MASK
	.align		4
.L_65:
        /*0028*/ 	.byte	0x03, 0x50
        /*002a*/ 	.short	0x0000


	//----- nvinfo : EIATTR_MAXREG_COUNT
	.align		4
        /*002c*/ 	.byte	0x03, 0x1b
        /*002e*/ 	.short	0x00ff


	//----- nvinfo : EIATTR_MERCURY_ISA_VERSION
	.align		4
        /*0030*/ 	.byte	0x03, 0x5f
        /*0032*/ 	.short	0x0101


	//----- nvinfo : EIATTR_VRC_CTA_INIT_COUNT
	.align		4
        /*0034*/ 	.byte	0x02, 0x4a
	.zero		1
	.zero		1


	//----- nvinfo : EIATTR_EXIT_INSTR_OFFSETS
	.align		4
        /*0038*/ 	.byte	0x04, 0x1c
        /*003a*/ 	.short	(.L_67 - .L_66)


	//   ....[0]....
.L_66:
        /*003c*/ 	.word	0x00000a80


	//----- nvinfo : EIATTR_CBANK_PARAM_SIZE
	.align		4
.L_67:
        /*0040*/ 	.byte	0x03, 0x19
        /*0042*/ 	.short	0x0010


	//----- nvinfo : EIATTR_PARAM_CBANK
	.align		4
        /*0044*/ 	.byte	0x04, 0x0a
        /*0046*/ 	.short	(.L_69 - .L_68)
	.align		4
.L_68:
        /*0048*/ 	.word	index@(.nv.constant0._Z16transpose_serialPiS_)
        /*004c*/ 	.short	0x0380
        /*004e*/ 	.short	0x0010


	//----- nvinfo : EIATTR_SW_WAR
	.align		4
.L_69:
        /*0050*/ 	.byte	0x04, 0x36
        /*0052*/ 	.short	(.L_71 - .L_70)
.L_70:
        /*0054*/ 	.word	0x00000008
.L_71:


//--------------------- .nv.callgraph             --------------------------
	.section	.nv.callgraph,"",@"SHT_CUDA_CALLGRAPH"
	.align	4
	.sectionentsize	8
	.align		4
        /*0000*/ 	.word	0x00000000
	.align		4
        /*0004*/ 	.word	0xffffffff
	.align		4
        /*0008*/ 	.word	0x00000000
	.align		4
        /*000c*/ 	.word	0xfffffffe
	.align		4
        /*0010*/ 	.word	0x00000000
	.align		4
        /*0014*/ 	.word	0xfffffffd
	.align		4
        /*0018*/ 	.word	0x00000000
	.align		4
        /*001c*/ 	.word	0xfffffffc


//--------------------- .text._Z27transpose_per_element_tiledPiS_ --------------------------
	.section	.text._Z27transpose_per_element_tiledPiS_,"ax",@progbits
	.align	128
        .global         _Z27transpose_per_element_tiledPiS_
        .type           _Z27transpose_per_element_tiledPiS_,@function
        .size           _Z27transpose_per_element_tiledPiS_,(.L_x_7 - _Z27transpose_per_element_tiledPiS_)
        .other          _Z27transpose_per_element_tiledPiS_,@"STO_CUDA_ENTRY STV_DEFAULT"
_Z27transpose_per_element_tiledPiS_:
.text._Z27transpose_per_element_tiledPiS_:
[----:B------:R-:W-:Y:S01]  /*0000*/  LDC R1, c[0x0][0x37c] ;  /* 0x0000df00ff017b82 */ /* 0x000fe20000000800 */
[----:B------:R-:W0:Y:S07]  /*0010*/  S2R R9, SR_CTAID.X ;  /* 0x0000000000097919 */ /* 0x000e2e0000002500 */
[----:B------:R-:W1:Y:S01]  /*0020*/  LDC.64 R2, c[0x0][0x380] ;  /* 0x0000e000ff027b82 */ /* 0x000e620000000a00 */
[----:B------:R-:W2:Y:S01]  /*0030*/  LDCU.64 UR6, c[0x0][0x358] ;  /* 0x00006b00ff0677ac */ /* 0x000ea20008000a00 */
[----:B------:R-:W0:Y:S01]  /*0040*/  S2R R8, SR_TID.X ;  /* 0x0000000000087919 */ /* 0x000e220000002100 */
[----:B------:R-:W3:Y:S01]  /*0050*/  S2R R13, SR_TID.Y ;  /* 0x00000000000d7919 */ /* 0x000ee20000002200 */
[----:B------:R-:W4:Y:S01]  /*0060*/  S2R R11, SR_CTAID.Y ;  /* 0x00000000000b7919 */ /* 0x000f220000002600 */
[----:B0-----:R-:W-:-:S04]  /*0070*/  IMAD R0, R9, 0x20, R8 ;  /* 0x0000002009007824 */ /* 0x001fc800078e0208 */
[----:B---3--:R-:W-:-:S05]  /*0080*/  IMAD R0, R13, 0x400, R0 ;  /* 0x000004000d007824 */ /* 0x008fca00078e0200 */
[----:B----4-:R-:W-:-:S05]  /*0090*/  LEA R5, R11, R0, 0xf ;  /* 0x000000000b057211 */ /* 0x010fca00078e78ff */
[----:B-1----:R-:W-:-:S05]  /*00a0*/  IMAD.WIDE R2, R5, 0x4, R2 ;  /* 0x0000000405027825 */ /* 0x002fca00078e0202 */
[----:B--2---:R0:W2:Y:S01]  /*00b0*/  LDG.E R0, desc[UR6][R2.64] ;  /* 0x0000000602007981 */ /* 0x0040a2000c1e1900 */
[----:B------:R-:W1:Y:S01]  /*00c0*/  S2UR UR5, SR_CgaCtaId ;  /* 0x00000000000579c3 */ /* 0x000e620000008800 */
[----:B------:R-:W-:-:S07]  /*00d0*/  UMOV UR4, 0x400 ;  /* 0x0000040000047882 */ /* 0x000fce0000000000 */
[----:B0-----:R-:W0:Y:S01]  /*00e0*/  LDC.64 R2, c[0x0][0x388] ;  /* 0x0000e200ff027b82 */ /* 0x001e220000000a00 */
[----:B-1----:R-:W-:-:S06]  /*00f0*/  ULEA UR4, UR5, UR4, 0x18 ;  /* 0x0000000405047291 */ /* 0x002fcc000f8ec0ff */
[----:B------:R-:W-:Y:S02]  /*0100*/  LEA R4, R13, UR4, 0x7 ;  /* 0x000000040d047c11 */ /* 0x000fe4000f8e38ff */
[----:B------:R-:W-:-:S03]  /*0110*/  LEA R6, R8, UR4, 0x7 ;  /* 0x0000000408067c11 */ /* 0x000fc6000f8e38ff */
[----:B------:R-:W-:Y:S01]  /*0120*/  IMAD R5, R8, 0x4, R4 ;  /* 0x0000000408057824 */ /* 0x000fe200078e0204 */
[----:B------:R-:W-:Y:S01]  /*0130*/  LEA R6, R13, R6, 0x2 ;  /* 0x000000060d067211 */ /* 0x000fe200078e10ff */
[----:B------:R-:W-:-:S05]  /*0140*/  IMAD R4, R11, 0x20, R8 ;  /* 0x000000200b047824 */ /* 0x000fca00078e0208 */
[----:B------:R-:W-:-:S04]  /*0150*/  LEA R4, R13, R4, 0xa ;  /* 0x000000040d047211 */ /* 0x000fc800078e50ff */
[----:B------:R-:W-:-:S05]  /*0160*/  LEA R9, R9, R4, 0xf ;  /* 0x0000000409097211 */ /* 0x000fca00078e78ff */
[----:B0-----:R-:W-:Y:S01]  /*0170*/  IMAD.WIDE R2, R9, 0x4, R2 ;  /* 0x0000000409027825 */ /* 0x001fe200078e0202 */
[----:B--2---:R-:W-:Y:S01]  /*0180*/  STS [R5], R0 ;  /* 0x0000000005007388 */ /* 0x004fe20000000800 */
[----:B------:R-:W-:Y:S06]  /*0190*/  BAR.SYNC.DEFER_BLOCKING 0x0 ;  /* 0x0000000000007b1d */ /* 0x000fec0000010000 */
[----:B------:R-:W0:Y:S04]  /*01a0*/  LDS R7, [R6] ;  /* 0x0000000006077984 */ /* 0x000e280000000800 */
[----:B0-----:R-:W-:Y:S01]  /*01b0*/  STG.E desc[UR6][R2.64], R7 ;  /* 0x0000000702007986 */ /* 0x001fe2000c101906 */
[----:B------:R-:W-:Y:S05]  /*01c0*/  EXIT ;  /* 0x000000000000794d */ /* 0x000fea0003800000 */
.L_x_0:
[----:B------:R-:W-:-:S00]  /*01d0*/  BRA `(.L_x_0) ;  /* 0xfffffffc00fc7947 */ /* 0x000fc0000383ffff */
[----:B------:R-:W-:-:S00]  /*01e0*/  NOP ;  /* 0x0000000000007918 */ /* 0x000fc00000000000 */
        /* <DEDUP_REMOVED lines=9> */
.L_x_7:


//--------------------- .text._Z21transpose_per_elementPiS_ --------------------------
	.section	.text._Z21transpose_per_elementPiS_,"ax",@progbits
	.align	128
        .global         _Z21transpose_per_elementPiS_
        .type           _Z21transpose_per_elementPiS_,@function
        .size           _Z21transpose_per_elementPiS_,(.L_x_8 - _Z21transpose_per_elementPiS_)
        .other          _Z21transpose_per_elementPiS_,@"STO_CUDA_ENTRY STV_DEFAULT"
_Z21transpose_per_elementPiS_:
.text._Z21transpose_per_elementPiS_:
[----:B------:R-:W-:Y:S01]  /*0000*/  LDC R1, c[0x0][0x37c] ;  /* 0x0000df00ff017b82 */ /* 0x000fe20000000800 */
[----:B------:R-:W0:Y:S07]  /*0010*/  S2R R0, SR_CTAID.X ;  /* 0x0000000000007919 */ /* 0x000e2e0000002500 */
[----:B------:R-:W1:Y:S01]  /*0020*/  LDC.64 R2, c[0x0][0x380] ;  /* 0x0000e000ff027b82 */ /* 0x000e620000000a00 */
[----:B------:R-:W2:Y:S01]  /*0030*/  LDCU.64 UR4, c[0x0][0x358] ;  /* 0x00006b00ff0477ac */ /* 0x000ea20008000a00 */
[----:B------:R-:W0:Y:S01]  /*0040*/  S2R R5, SR_TID.X ;  /* 0x0000000000057919 */ /* 0x000e220000002100 */
[----:B------:R-:W3:Y:S01]  /*0050*/  S2R R7, SR_CTAID.Y ;  /* 0x0000000000077919 */ /* 0x000ee20000002600 */
[----:B------:R-:W3:Y:S01]  /*0060*/  S2R R4, SR_TID.Y ;  /* 0x0000000000047919 */ /* 0x000ee20000002200 */
[----:B0-----:R-:W-:-:S02]  /*0070*/  LEA R0, R0, R5, 0x5 ;  /* 0x0000000500007211 */ /* 0x001fc400078e28ff */
[----:B---3--:R-:W-:-:S04]  /*0080*/  LEA R7, R7, R4, 0x5 ;  /* 0x0000000407077211 */ /* 0x008fc800078e28ff */
[----:B------:R-:W-:-:S05]  /*0090*/  LEA R5, R7, R0, 0xa ;  /* 0x0000000007057211 */ /* 0x000fca00078e50ff */
[----:B-1----:R-:W-:Y:S02]  /*00a0*/  IMAD.WIDE R2, R5, 0x4, R2 ;  /* 0x0000000405027825 */ /* 0x002fe400078e0202 */
[----:B------:R-:W0:Y:S04]  /*00b0*/  LDC.64 R4, c[0x0][0x388] ;  /* 0x0000e200ff047b82 */ /* 0x000e280000000a00 */
[----:B--2---:R-:W2:Y:S01]  /*00c0*/  LDG.E R3, desc[UR4][R2.64] ;  /* 0x0000000402037981 */ /* 0x004ea2000c1e1900 */
[----:B------:R-:W-:-:S05]  /*00d0*/  LEA R7, R0, R7, 0xa ;  /* 0x0000000700077211 */ /* 0x000fca00078e50ff */
[----:B0-----:R-:W-:-:S05]  /*00e0*/  IMAD.WIDE R4, R7, 0x4, R4 ;  /* 0x0000000407047825 */ /* 0x001fca00078e0204 */
[----:B--2---:R-:W-:Y:S01]  /*00f0*/  STG.E desc[UR4][R4.64], R3 ;  /* 0x0000000304007986 */ /* 0x004fe2000c101904 */
[----:B------:R-:W-:Y:S05]  /*0100*/  EXIT ;  /* 0x000000000000794d */ /* 0x000fea0003800000 */
.L_x_1:
        /* <DEDUP_REMOVED lines=15> */
.L_x_8:


//--------------------- .text._Z17transpose_per_rowPiS_ --------------------------
	.section	.text._Z17transpose_per_rowPiS_,"ax",@progbits
	.align	128
        .global         _Z17transpose_per_rowPiS_
        .type           _Z17transpose_per_rowPiS_,@function
        .size           _Z17transpose_per_rowPiS_,(.L_x_9 - _Z17transpose_per_rowPiS_)
        .other          _Z17transpose_per_rowPiS_,@"STO_CUDA_ENTRY STV_DEFAULT"
_Z17transpose_per_rowPiS_:
.text._Z17transpose_per_rowPiS_:
[----:B------:R-:W-:Y:S01]  /*0000*/  LDC R1, c[0x0][0x37c] ;  /* 0x0000df00ff017b82 */ /* 0x000fe20000000800 */
[----:B------:R-:W0:Y:S07]  /*0010*/  S2R R7, SR_TID.X ;  /* 0x0000000000077919 */ /* 0x000e2e0000002100 */
[----:B------:R-:W0:Y:S01]  /*0020*/  LDC.64 R2, c[0x0][0x380] ;  /* 0x0000e000ff027b82 */ /* 0x000e220000000a00 */
[----:B------:R-:W1:Y:S01]  /*0030*/  LDCU.64 UR6, c[0x0][0x358] ;  /* 0x00006b00ff0677ac */ /* 0x000e620008000a00 */
[----:B------:R-:W-:-:S06]  /*0040*/  UMOV UR4, URZ ;  /* 0x000000ff00047c82 */ /* 0x000fcc0008000000 */
[----:B------:R-:W2:Y:S01]  /*0050*/  LDC.64 R4, c[0x0][0x388] ;  /* 0x0000e200ff047b82 */ /* 0x000ea20000000a00 */
[----:B0-----:R-:W-:-:S04]  /*0060*/  IMAD.WIDE.U32 R2, R7, 0x4, R2 ;  /* 0x0000000407027825 */ /* 0x001fc800078e0002 */
[----:B--2---:R-:W-:Y:S01]  /*0070*/  IMAD.WIDE.U32 R4, R7, 0x1000, R4 ;  /* 0x0000100007047825 */ /* 0x004fe200078e0004 */
[----:B------:R-:W-:Y:S02]  /*0080*/  IADD3 R6, P0, PT, R2, 0x8000, RZ ;  /* 0x0000800002067810 */ /* 0x000fe40007f1e0ff */
[----:B------:R-:W-:-:S03]  /*0090*/  IADD3 R0, P1, PT, R4, 0x20, RZ ;  /* 0x0000002004007810 */ /* 0x000fc60007f3e0ff */
[----:B------:R-:W-:Y:S02]  /*00a0*/  IMAD.X R7, RZ, RZ, R3, P0 ;  /* 0x000000ffff077224 */ /* 0x000fe400000e0603 */
[----:B-1----:R-:W-:-:S08]  /*00b0*/  IMAD.X R15, RZ, RZ, R5, P1 ;  /* 0x000000ffff0f7224 */ /* 0x002fd000008e0605 */
.L_x_2:
[----:B------:R-:W-:Y:S01]  /*00c0*/  MOV R4, R6 ;  /* 0x0000000600047202 */ /* 0x000fe20000000f00 */
[----:B------:R-:W-:-:S05]  /*00d0*/  IMAD.MOV.U32 R5, RZ, RZ, R7 ;  /* 0x000000ffff057224 */ /* 0x000fca00078e0007 */
[----:B------:R-:W2:Y:S01]  /*00e0*/  LDG.E R7, desc[UR6][R4.64+-0x8000] ;  /* 0xff80000604077981 */ /* 0x000ea2000c1e1900 */
[----:B-1----:R-:W-:Y:S01]  /*00f0*/  MOV R2, R0 ;  /* 0x0000000000027202 */ /* 0x002fe20000000f00 */
[----:B------:R-:W-:-:S05]  /*0100*/  IMAD.MOV.U32 R3, RZ, RZ, R15 ;  /* 0x000000ffff037224 */ /* 0x000fca00078e000f */
[----:B--2---:R0:W-:Y:S04]  /*0110*/  STG.E desc[UR6][R2.64+-0x20], R7 ;  /* 0xffffe00702007986 */ /* 0x0041e8000c101906 */
[----:B------:R-:W2:Y:S04]  /*0120*/  LDG.E R9, desc[UR6][R4.64+-0x7000] ;  /* 0xff90000604097981 */ /* 0x000ea8000c1e1900 */
[----:B--2---:R1:W-:Y:S04]  /*0130*/  STG.E desc[UR6][R2.64+-0x1c], R9 ;  /* 0xffffe40902007986 */ /* 0x0043e8000c101906 */
[----:B------:R-:W2:Y:S04]  /*0140*/  LDG.E R11, desc[UR6][R4.64+-0x6000] ;  /* 0xffa00006040b7981 */ /* 0x000ea8000c1e1900 */
[----:B--2---:R2:W-:Y:S04]  /*0150*/  STG.E desc[UR6][R2.64+-0x18], R11 ;  /* 0xffffe80b02007986 */ /* 0x0045e8000c101906 */
[----:B------:R-:W3:Y:S04]  /*0160*/  LDG.E R13, desc[UR6][R4.64+-0x5000] ;  /* 0xffb00006040d7981 */ /* 0x000ee8000c1e1900 */
[----:B---3--:R3:W-:Y:S04]  /*0170*/  STG.E desc[UR6][R2.64+-0x14], R13 ;  /* 0xffffec0d02007986 */ /* 0x0087e8000c101906 */
[----:B------:R-:W4:Y:S04]  /*0180*/  LDG.E R15, desc[UR6][R4.64+-0x4000] ;  /* 0xffc00006040f7981 */ /* 0x000f28000c1e1900 */
[----:B----4-:R4:W-:Y:S04]  /*0190*/  STG.E desc[UR6][R2.64+-0x10], R15 ;  /* 0xfffff00f02007986 */ /* 0x0109e8000c101906 */
[----:B------:R-:W5:Y:S04]  /*01a0*/  LDG.E R17, desc[UR6][R4.64+-0x3000] ;  /* 0xffd0000604117981 */ /* 0x000f68000c1e1900 */
[----:B-----5:R5:W-:Y:S04]  /*01b0*/  STG.E desc[UR6][R2.64+-0xc], R17 ;  /* 0xfffff41102007986 */ /* 0x020be8000c101906 */
[----:B0-----:R-:W2:Y:S04]  /*01c0*/  LDG.E R7, desc[UR6][R4.64+-0x2000] ;  /* 0xffe0000604077981 */ /* 0x001ea8000c1e1900 */
[----:B--2---:R0:W-:Y:S04]  /*01d0*/  STG.E desc[UR6][R2.64+-0x8], R7 ;  /* 0xfffff80702007986 */ /* 0x0041e8000c101906 */
[----:B-1----:R-:W2:Y:S04]  /*01e0*/  LDG.E R9, desc[UR6][R4.64+-0x1000] ;  /* 0xfff0000604097981 */ /* 0x002ea8000c1e1900 */
[----:B--2---:R1:W-:Y:S04]  /*01f0*/  STG.E desc[UR6][R2.64+-0x4], R9 ;  /* 0xfffffc0902007986 */ /* 0x0043e8000c101906 */
[----:B------:R-:W2:Y:S04]  /*0200*/  LDG.E R11, desc[UR6][R4.64] ;  /* 0x00000006040b7981 */ /* 0x000ea8000c1e1900 */
[----:B--2---:R2:W-:Y:S04]  /*0210*/  STG.E desc[UR6][R2.64], R11 ;  /* 0x0000000b02007986 */ /* 0x0045e8000c101906 */
[----:B---3--:R-:W3:Y:S04]  /*0220*/  LDG.E R13, desc[UR6][R4.64+0x1000] ;  /* 0x00100006040d7981 */ /* 0x008ee8000c1e1900 */
[----:B---3--:R3:W-:Y:S04]  /*0230*/  STG.E desc[UR6][R2.64+0x4], R13 ;  /* 0x0000040d02007986 */ /* 0x0087e8000c101906 */
[----:B----4-:R-:W4:Y:S04]  /*0240*/  LDG.E R15, desc[UR6][R4.64+0x2000] ;  /* 0x00200006040f7981 */ /* 0x010f28000c1e1900 */
[----:B----4-:R4:W-:Y:S04]  /*0250*/  STG.E desc[UR6][R2.64+0x8], R15 ;  /* 0x0000080f02007986 */ /* 0x0109e8000c101906 */
[----:B-----5:R-:W5:Y:S04]  /*0260*/  LDG.E R17, desc[UR6][R4.64+0x3000] ;  /* 0x0030000604117981 */ /* 0x020f68000c1e1900 */
        /* <DEDUP_REMOVED lines=96> */
[----:B-----5:R-:W-:Y:S04]  /*0870*/  STG.E desc[UR6][R2.64+0xcc], R17 ;  /* 0x0000cc1102007986 */ /* 0x020fe8000c101906 */
[----:B0-----:R-:W5:Y:S04]  /*0880*/  LDG.E R7, desc[UR6][R4.64+0x34000] ;  /* 0x0340000604077981 */ /* 0x001f68000c1e1900 */
[----:B-----5:R0:W-:Y:S04]  /*0890*/  STG.E desc[UR6][R2.64+0xd0], R7 ;  /* 0x0000d00702007986 */ /* 0x0201e8000c101906 */
[----:B-1----:R-:W5:Y:S04]  /*08a0*/  LDG.E R9, desc[UR6][R4.64+0x35000] ;  /* 0x0350000604097981 */ /* 0x002f68000c1e1900 */
[----:B-----5:R1:W-:Y:S04]  /*08b0*/  STG.E desc[UR6][R2.64+0xd4], R9 ;  /* 0x0000d40902007986 */ /* 0x0203e8000c101906 */
[----:B--2---:R-:W2:Y:S04]  /*08c0*/  LDG.E R11, desc[UR6][R4.64+0x36000] ;  /* 0x03600006040b7981 */ /* 0x004ea8000c1e1900 */
[----:B--2---:R1:W-:Y:S04]  /*08d0*/  STG.E desc[UR6][R2.64+0xd8], R11 ;  /* 0x0000d80b02007986 */ /* 0x0043e8000c101906 */
[----:B---3--:R-:W2:Y:S01]  /*08e0*/  LDG.E R13, desc[UR6][R4.64+0x37000] ;  /* 0x03700006040d7981 */ /* 0x008ea2000c1e1900 */
[----:B------:R-:W-:Y:S01]  /*08f0*/  UIADD3 UR4, UPT, UPT, UR4, 0x40, URZ ;  /* 0x0000004004047890 */ /* 0x000fe2000fffe0ff */
[----:B------:R-:W-:-:S02]  /*0900*/  IADD3 R0, P1, PT, R2, 0x100, RZ ;  /* 0x0000010002007810 */ /* 0x000fc40007f3e0ff */
[----:B------:R-:W-:Y:S01]  /*0910*/  IADD3 R6, P0, PT, R4, 0x40000, RZ ;  /* 0x0004000004067810 */ /* 0x000fe20007f1e0ff */
[----:B------:R-:W-:Y:S02]  /*0920*/  UISETP.NE.AND UP0, UPT, UR4, 0x400, UPT ;  /* 0x000004000400788c */ /* 0x000fe4000bf05270 */
[----:B----4-:R-:W-:Y:S01]  /*0930*/  IMAD.X R15, RZ, RZ, R3, P1 ;  /* 0x000000ffff0f7224 */ /* 0x010fe200008e0603 */
[----:B0-----:R-:W-:Y:S01]  /*0940*/  IADD3.X R7, PT, PT, RZ, R5, RZ, P0, !PT ;  /* 0x00000005ff077210 */ /* 0x001fe200007fe4ff */
[----:B--2---:R1:W-:Y:S05]  /*0950*/  STG.E desc[UR6][R2.64+0xdc], R13 ;  /* 0x0000dc0d02007986 */ /* 0x0043ea000c101906 */
[----:B------:R-:W-:Y:S05]  /*0960*/  BRA.U UP0, `(.L_x_2) ;  /* 0xfffffff500d47547 */ /* 0x000fea000b83ffff */
[----:B------:R-:W-:Y:S05]  /*0970*/  EXIT ;  /* 0x000000000000794d */ /* 0x000fea0003800000 */
.L_x_3:
        /* <DEDUP_REMOVED lines=16> */
.L_x_9:


//--------------------- .text._Z16transpose_serialPiS_ --------------------------
	.section	.text._Z16transpose_serialPiS_,"ax",@progbits
	.align	128
        .global         _Z16transpose_serialPiS_
        .type           _Z16transpose_serialPiS_,@function
        .size           _Z16transpose_serialPiS_,(.L_x_10 - _Z16transpose_serialPiS_)
        .other          _Z16transpose_serialPiS_,@"STO_CUDA_ENTRY STV_DEFAULT"
_Z16transpose_serialPiS_:
.text._Z16transpose_serialPiS_:
[----:B------:R-:W-:Y:S01]  /*0000*/  LDC R1, c[0x0][0x37c] ;  /* 0x0000df00ff017b82 */ /* 0x000fe20000000800 */
[----:B------:R-:W0:Y:S01]  /*0010*/  LDCU.128 UR4, c[0x0][0x380] ;  /* 0x00007000ff0477ac */ /* 0x000e220008000c00 */
[----:B------:R-:W1:Y:S01]  /*0020*/  LDCU.64 UR14, c[0x0][0x358] ;  /* 0x00006b00ff0e77ac */ /* 0x000e620008000a00 */
[----:B0-----:R-:W-:Y:S02]  /*0030*/  UIADD3 UR10, UP0, UPT, UR4, 0x8000, URZ ;  /* 0x00008000040a7890 */ /* 0x001fe4000ff1e0ff */
[----:B------:R-:W-:Y:S02]  /*0040*/  UIADD3 UR8, UP1, UPT, UR6, 0x20, URZ ;  /* 0x0000002006087890 */ /* 0x000fe4000ff3e0ff */
[----:B------:R-:W-:Y:S02]  /*0050*/  UIADD3.X UR11, UPT, UPT, URZ, UR5, URZ, UP0, !UPT ;  /* 0x00000005ff0b7290 */ /* 0x000fe400087fe4ff */
[----:B------:R-:W-:Y:S01]  /*0060*/  UIADD3.X UR9, UPT, UPT, URZ, UR7, URZ, UP1, !UPT ;  /* 0x00000007ff097290 */ /* 0x000fe20008ffe4ff */
[----:B-1----:R-:W-:-:S11]  /*0070*/  UMOV UR4, URZ ;  /* 0x000000ff00047c82 */ /* 0x002fd60008000000 */
.L_x_5:
[----:B------:R-:W-:Y:S01]  /*0080*/  UMOV UR6, UR10 ;  /* 0x0000000a00067c82 */ /* 0x000fe20008000000 */
[----:B------:R-:W-:Y:S01]  /*0090*/  UMOV UR7, UR11 ;  /* 0x0000000b00077c82 */ /* 0x000fe20008000000 */
[----:B------:R-:W-:Y:S01]  /*00a0*/  UMOV UR5, URZ ;  /* 0x000000ff00057c82 */ /* 0x000fe20008000000 */
[----:B------:R-:W-:-:S03]  /*00b0*/  UIMAD.WIDE.U32 UR12, UR4, 0x4, UR6 ;  /* 0x00000004040c78a5 */ /* 0x000fc6000f8e0006 */
[----:B------:R-:W-:Y:S01]  /*00c0*/  UMOV UR6, UR8 ;  /* 0x0000000800067c82 */ /* 0x000fe20008000000 */
[----:B------:R-:W-:Y:S02]  /*00d0*/  UMOV UR7, UR9 ;  /* 0x0000000900077c82 */ /* 0x000fe40008000000 */
[----:B------:R-:W-:Y:S01]  /*00e0*/  UIMAD.WIDE.U32 UR6, UR4, 0x1000, UR6 ;  /* 0x00001000040678a5 */ /* 0x000fe2000f8e0006 */
[----:B------:R-:W-:Y:S01]  /*00f0*/  IMAD.U32 R2, RZ, RZ, UR12 ;  /* 0x0000000cff027e24 */ /* 0x000fe2000f8e00ff */
[----:B-1----:R-:W-:Y:S01]  /*0100*/  MOV R5, UR13 ;  /* 0x0000000d00057c02 */ /* 0x002fe20008000f00 */
[----:B------:R-:W-:Y:S01]  /*0110*/  UIADD3 UR4, UPT, UPT, UR4, 0x1, URZ ;  /* 0x0000000104047890 */ /* 0x000fe2000fffe0ff */
[----:B------:R-:W-:Y:S01]  /*0120*/  MOV R3, UR13 ;  /* 0x0000000d00037c02 */ /* 0x000fe20008000f00 */
[----:B------:R-:W-:Y:S01]  /*0130*/  IMAD.U32 R4, RZ, RZ, UR12 ;  /* 0x0000000cff047e24 */ /* 0x000fe2000f8e00ff */
[----:B------:R-:W-:Y:S01]  /*0140*/  MOV R9, UR7 ;  /* 0x0000000700097c02 */ /* 0x000fe20008000f00 */
[----:B------:R-:W-:Y:S01]  /*0150*/  IMAD.U32 R6, RZ, RZ, UR6 ;  /* 0x00000006ff067e24 */ /* 0x000fe2000f8e00ff */
[----:B------:R-:W-:Y:S01]  /*0160*/  MOV R7, UR7 ;  /* 0x0000000700077c02 */ /* 0x000fe20008000f00 */
[----:B------:R-:W-:Y:S01]  /*0170*/  IMAD.U32 R8, RZ, RZ, UR6 ;  /* 0x00000006ff087e24 */ /* 0x000fe2000f8e00ff */
[----:B------:R-:W-:Y:S01]  /*0180*/  MOV R7, R5 ;  /* 0x0000000500077202 */ /* 0x000fe20000000f00 */
[----:B------:R-:W-:Y:S01]  /*0190*/  IMAD.MOV.U32 R0, RZ, RZ, R2 ;  /* 0x000000ffff007224 */ /* 0x000fe200078e0002 */
[----:B------:R-:W-:Y:S01]  /*01a0*/  UISETP.NE.AND UP1, UPT, UR4, 0x400, UPT ;  /* 0x000004000400788c */ /* 0x000fe2000bf25270 */
[----:B------:R-:W-:-:S10]  /*01b0*/  IMAD.MOV.U32 R15, RZ, RZ, R9 ;  /* 0x000000ffff0f7224 */ /* 0x000fd400078e0009 */
.L_x_4:
        /* <DEDUP_REMOVED lines=139> */
[----:B------:R-:W-:Y:S05]  /*0a70*/  BRA.U UP1, `(.L_x_5) ;  /* 0xfffffff501807547 */ /* 0x000fea000b83ffff */
[----:B------:R-:W-:Y:S05]  /*0a80*/  EXIT ;  /* 0x000000000000794d */ /* 0x000fea0003800000 */
.L_x_6:
        /* <DEDUP_REMOVED lines=15> */
.L_x_10:


//--------------------- .nv.shared._Z27transpose_per_element_tiledPiS_ --------------------------
	.section	.nv.shared._Z27transpose_per_element_tiledPiS_,"aw",@nobits
	.sectionflags	@""
	.align	4
.nv.shared._Z27transpose_per_element_tiledPiS_:
	.zero		5120


//--------------------- .nv.shared.reserved.0     --------------------------
	.section	.nv.shared.reserved.0,"aw",@nobits
	.weak		__nv_reservedSMEM_offset_0_alias
	.size		__nv_reservedSMEM_offset_0_alias, 0, 64
	.other		__nv_reservedSMEM_offset_0_alias,@"STO_CUDA_RESERVED_SHARED STV_DEFAULT"
__nv_reservedSMEM_offset_0_alias:
	.zero		0
	.zero		64


//--------------------- .nv.constant0._Z27transpose_per_element_tiledPiS_ --------------------------
	.section	.nv.constant0._Z27transpose_per_element_tiledPiS_,"a",@progbits
	.sectionflags	@""
	.align	4
.nv.constant0._Z27transpose_per_element_tiledPiS_:
	.zero		912


//--------------------- .nv.constant0._Z21transpose_per_elementPiS_ --------------------------
	.section	.nv.constant0._Z21transpose_per_elementPiS_,"a",@progbits
	.sectionflags	@""
	.align	4
.nv.constant0._Z21transpose_per_elementPiS_:
	.zero		912


//--------------------- .nv.constant0._Z17transpose_per_rowPiS_ --------------------------
	.section	.nv.constant0._Z17transpose_per_rowPiS_,"a",@progbits
	.sectionflags	@""
	.align	4
.nv.constant0._Z17transpose_per_rowPiS_:
	.zero		912


//--------------------- .nv.constant0._Z16transpose_serialPiS_ --------------------------
	.section	.nv.constant0._Z16transpose_serialPiS_,"a",@progbits
	.sectionflags	@""
	.align	4
.nv.constant0._Z16transpose_serialPiS_:
	.zero		912


//--------------------- SYMBOLS --------------------------

	.type		.nv.reservedSmem.offset0,@object
	.size		.nv.reservedSmem.offset0,0x4
	.type		.nv.reservedSmem.cap,@object
	.size		.nv.reservedSmem.cap,0x4
